	.headerflags	@"EF_CUDA_TEXMODE_UNIFIED EF_CUDA_64BIT_ADDRESS EF_CUDA_ACCELERATORS EF_CUDA_SM90 EF_CUDA_VIRTUAL_SM(EF_CUDA_SM90)"
	.elftype	@"ET_EXEC"


//--------------------- .nv.info                  --------------------------
	.section	.nv.info,"",@"SHT_CUDA_INFO"
	.align	4


	//----- nvinfo : EIATTR_REGCOUNT
	.align		4
        /*0000*/ 	.byte	0x04, 0x2f
        /*0002*/ 	.short	(.L_1 - .L_0)
	.align		4
.L_0:
        /*0004*/ 	.word	index@(triton_poi_fused__to_copy_add_arange_mul_1)
        /*0008*/ 	.word	0x00000009


	//----- nvinfo : EIATTR_MIN_STACK_SIZE
	.align		4
.L_1:
        /*000c*/ 	.byte	0x04, 0x12
        /*000e*/ 	.short	(.L_3 - .L_2)
	.align		4
.L_2:
        /*0010*/ 	.word	index@(triton_poi_fused__to_copy_add_arange_mul_1)
        /*0014*/ 	.word	0x00000000


	//----- nvinfo : EIATTR_FRAME_SIZE
	.align		4
.L_3:
        /*0018*/ 	.byte	0x04, 0x11
        /*001a*/ 	.short	(.L_5 - .L_4)
	.align		4
.L_4:
        /*001c*/ 	.word	index@(triton_poi_fused__to_copy_add_arange_mul_1)
        /*0020*/ 	.word	0x00000000


	//----- nvinfo : EIATTR_MIN_STACK_SIZE
	.align		4
.L_5:
        /*0024*/ 	.byte	0x04, 0x12
        /*0026*/ 	.short	(.L_7 - .L_6)
	.align		4
.L_6:
        /*0028*/ 	.word	index@(triton_poi_fused__to_copy_add_arange_mul_1)
        /*002c*/ 	.word	0x00000000
.L_7:


//--------------------- .nv.info.triton_poi_fused__to_copy_add_arange_mul_1 --------------------------
	.section	.nv.info.triton_poi_fused__to_copy_add_arange_mul_1,"",@"SHT_CUDA_INFO"
	.sectionflags	@""
	.align	4


	//----- nvinfo : EIATTR_CUDA_API_VERSION
	.align		4
        /*0000*/ 	.byte	0x04, 0x37
        /*0002*/ 	.short	(.L_9 - .L_8)
.L_8:
        /*0004*/ 	.word	0x0000007c


	//----- nvinfo : EIATTR_KPARAM_INFO
	.align		4
.L_9:
        /*0008*/ 	.byte	0x04, 0x17
        /*000a*/ 	.short	(.L_11 - .L_10)
.L_10:
        /*000c*/ 	.word	0x00000000
        /*0010*/ 	.short	0x0001
        /*0012*/ 	.short	0x0008
        /*0014*/ 	.byte	0x00, 0xf0, 0x11, 0x00


	//----- nvinfo : EIATTR_KPARAM_INFO
	.align		4
.L_11:
        /*0018*/ 	.byte	0x04, 0x17
        /*001a*/ 	.short	(.L_13 - .L_12)
.L_12:
        /*001c*/ 	.word	0x00000000
        /*0020*/ 	.short	0x0000
        /*0022*/ 	.short	0x0000
        /*0024*/ 	.byte	0x00, 0xf4, 0x21, 0x00


	//----- nvinfo : EIATTR_SPARSE_MMA_MASK
	.align		4
.L_13:
        /*0028*/ 	.byte	0x03, 0x50
        /*002a*/ 	.short	0x0000


	//----- nvinfo : EIATTR_MAXREG_COUNT
	.align		4
        /*002c*/ 	.byte	0x03, 0x1b
        /*002e*/ 	.short	0x00ff


	//----- nvinfo : EIATTR_EXIT_INSTR_OFFSETS
	.align		4
        /*0030*/ 	.byte	0x04, 0x1c
        /*0032*/ 	.short	(.L_15 - .L_14)


	//   ....[0]....
.L_14:
        /*0034*/ 	.word	0x000000d0


	//   ....[1]....
        /*0038*/ 	.word	0x00000100


	//----- nvinfo : EIATTR_REQNTID
	.align		4
.L_15:
        /*003c*/ 	.byte	0x04, 0x10
        /*003e*/ 	.short	(.L_17 - .L_16)
.L_16:
        /*0040*/ 	.word	0x00000020
        /*0044*/ 	.word	0x00000001
        /*0048*/ 	.word	0x00000001


	//----- nvinfo : EIATTR_CBANK_PARAM_SIZE
	.align		4
.L_17:
        /*004c*/ 	.byte	0x03, 0x19
        /*004e*/ 	.short	0x000c


	//----- nvinfo : EIATTR_PARAM_CBANK
	.align		4
        /*0050*/ 	.byte	0x04, 0x0a
        /*0052*/ 	.short	(.L_19 - .L_18)
	.align		4
.L_18:
        /*0054*/ 	.word	index@(.nv.constant0.triton_poi_fused__to_copy_add_arange_mul_1)
        /*0058*/ 	.short	0x0210
        /*005a*/ 	.short	0x000c


	//----- nvinfo : EIATTR_SW_WAR
	.align		4
.L_19:
        /*005c*/ 	.byte	0x04, 0x36
        /*005e*/ 	.short	(.L_21 - .L_20)
.L_20:
        /*0060*/ 	.word	0x00000008
.L_21:


//--------------------- .nv.callgraph             --------------------------
	.section	.nv.callgraph,"",@"SHT_CUDA_CALLGRAPH"
	.align	4
	.sectionentsize	8
	.align		4
        /*0000*/ 	.word	0x00000000
	.align		4
        /*0004*/ 	.word	0xffffffff
	.align		4
        /*0008*/ 	.word	0x00000000
	.align		4
        /*000c*/ 	.word	0xfffffffe
	.align		4
        /*0010*/ 	.word	0x00000000
	.align		4
        /*0014*/ 	.word	0xfffffffd
	.align		4
        /*0018*/ 	.word	0x00000000
	.align		4
        /*001c*/ 	.word	0xfffffffc


//--------------------- .text.triton_poi_fused__to_copy_add_arange_mul_1 --------------------------
	.section	.text.triton_poi_fused__to_copy_add_arange_mul_1,"ax",@progbits
	.align	128
        .global         triton_poi_fused__to_copy_add_arange_mul_1
        .type           triton_poi_fused__to_copy_add_arange_mul_1,@function
        .size           triton_poi_fused__to_copy_add_arange_mul_1,(.L_x_1 - triton_poi_fused__to_copy_add_arange_mul_1)
        .other          triton_poi_fused__to_copy_add_arange_mul_1,@"STO_CUDA_ENTRY STV_DEFAULT"
triton_poi_fused__to_copy_add_arange_mul_1:
.text.triton_poi_fused__to_copy_add_arange_mul_1:
[----:B------:R-:W0:Y:S02]  /*0000*/  LDC R1, c[0x0][0x28] ;  /* 0x00000a00ff017b82 */ /* 0x000e240000000800 */
[----:B------:R-:W1:Y:S01]  /*0010*/  S2R R6, SR_TID.X ;  /* 0x0000000000067919 */ /* 0x000e620000002100 */
[----:B------:R-:W2:Y:S01]  /*0020*/  LDC.64 R2, c[0x0][0x210] ;  /* 0x00008400ff027b82 */ /* 0x000ea20000000a00 */
[----:B------:R-:W3:Y:S01]  /*0030*/  S2R R5, SR_CTAID.X ;  /* 0x0000000000057919 */ /* 0x000ee20000002500 */
[C---:B-1----:R-:W-:Y:S02]  /*0040*/  LOP3.LUT R0, R6.reuse, 0xf, RZ, 0xc0, !PT ;  /* 0x0000000f06007812 */ /* 0x042fe400078ec0ff */
[----:B------:R-:W-:-:S03]  /*0050*/  LOP3.LUT P0, RZ, R6, 0x10, RZ, 0xc0, !PT ;  /* 0x0000001006ff7812 */ /* 0x000fc6000780c0ff */
[----:B---3--:R-:W-:-:S04]  /*0060*/  IMAD R5, R5, 0x10, R0 ;  /* 0x0000001005057824 */ /* 0x008fc800078e0200 */
[C---:B--2---:R-:W-:Y:S01]  /*0070*/  IMAD.WIDE R2, R5.reuse, 0x8, R2 ;  /* 0x0000000805027825 */ /* 0x044fe200078e0202 */
[----:B------:R-:W-:Y:S02]  /*0080*/  I2FP.F32.S32 R0, R5 ;  /* 0x0000000500007245 */ /* 0x000fe40000201400 */
[----:B------:R-:W-:-:S03]  /*0090*/  ISETP.LT.AND P0, PT, R5, 0x10, !P0 ;  /* 0x000000100500780c */ /* 0x000fc60004701270 */
[----:B------:R-:W-:-:S04]  /*00a0*/  FMUL R0, R0, 0.5 ;  /* 0x3f00000000007820 */ /* 0x000fc80000400000 */
[----:B------:R-:W1:Y:S02]  /*00b0*/  F2I.TRUNC.NTZ R4, R0 ;  /* 0x0000000000047305 */ /* 0x000e64000020f100 */
[----:B-1----:R-:W-:-:S04]  /*00c0*/  SHF.R.S32.HI R5, RZ, 0x1f, R4 ;  /* 0x0000001fff057819 */ /* 0x002fc80000011404 */
[----:B------:R-:W-:Y:S05]  /*00d0*/  @!P0 EXIT ;  /* 0x000000000000894d */ /* 0x000fea0003800000 */
[----:B------:R-:W-:Y:S02]  /*00e0*/  ULDC.64 UR4, c[0x0][0x208] ;  /* 0x0000820000047ab9 */ /* 0x000fe40000000a00 */
[----:B------:R-:W-:Y:S01]  /*00f0*/  STG.E.64 desc[UR4][R2.64], R4 ;  /* 0x0000000402007986 */ /* 0x000fe2000c101b04 */
[----:B------:R-:W-:Y:S05]  /*0100*/  EXIT ;  /* 0x000000000000794d */ /* 0x000fea0003800000 */
.L_x_0:
[----:B------:R-:W-:-:S00]  /*0110*/  BRA `(.L_x_0) ;  /* 0xfffffffc00fc7947 */ /* 0x000fc0000383ffff */
[----:B------:R-:W-:-:S00]  /*0120*/  NOP ;  /* 0x0000000000007918 */ /* 0x000fc00000000000 */
        /* <DEDUP_REMOVED lines=13> */
.L_x_1:


//--------------------- .nv.constant0.triton_poi_fused__to_copy_add_arange_mul_1 --------------------------
	.section	.nv.constant0.triton_poi_fused__to_copy_add_arange_mul_1,"a",@progbits
	.sectionflags	@""
	.align	4
.nv.constant0.triton_poi_fused__to_copy_add_arange_mul_1:
	.zero		540
